//
// Generated by NVIDIA NVVM Compiler
//
// Compiler Build ID: CL-36424714
// Cuda compilation tools, release 13.0, V13.0.88
// Based on NVVM 20.0.0
//

.version 9.0
.target sm_100
.address_size 64

	// .globl	_Z23constantMemoryTransformPfS_i
.const .align 4 .b8 d_coeffs[40];

.visible .entry _Z23constantMemoryTransformPfS_i(
	.param .u64 .ptr .align 1 _Z23constantMemoryTransformPfS_i_param_0,
	.param .u64 .ptr .align 1 _Z23constantMemoryTransformPfS_i_param_1,
	.param .u32 _Z23constantMemoryTransformPfS_i_param_2
)
{
	.reg .pred 	%p<2>;
	.reg .b32 	%r<6>;
	.reg .b32 	%f<30>;
	.reg .b64 	%rd<8>;

	ld.param.u64 	%rd1, [_Z23constantMemoryTransformPfS_i_param_0];
	ld.param.u64 	%rd2, [_Z23constantMemoryTransformPfS_i_param_1];
	ld.param.u32 	%r2, [_Z23constantMemoryTransformPfS_i_param_2];
	mov.u32 	%r3, %ctaid.x;
	mov.u32 	%r4, %ntid.x;
	mov.u32 	%r5, %tid.x;
	mad.lo.s32 	%r1, %r3, %r4, %r5;
	setp.ge.s32 	%p1, %r1, %r2;
	@%p1 bra 	$L__BB0_2;
	cvta.to.global.u64 	%rd3, %rd2;
	cvta.to.global.u64 	%rd4, %rd1;
	mul.wide.s32 	%rd5, %r1, 4;
	add.s64 	%rd6, %rd4, %rd5;
	ld.global.f32 	%f1, [%rd6];
	ld.const.f32 	%f2, [d_coeffs];
	add.f32 	%f3, %f2, 0f00000000;
	ld.const.f32 	%f4, [d_coeffs+4];
	fma.rn.f32 	%f5, %f1, %f4, %f3;
	mul.f32 	%f6, %f1, %f1;
	ld.const.f32 	%f7, [d_coeffs+8];
	fma.rn.f32 	%f8, %f6, %f7, %f5;
	mul.f32 	%f9, %f1, %f6;
	ld.const.f32 	%f10, [d_coeffs+12];
	fma.rn.f32 	%f11, %f9, %f10, %f8;
	mul.f32 	%f12, %f1, %f9;
	ld.const.f32 	%f13, [d_coeffs+16];
	fma.rn.f32 	%f14, %f12, %f13, %f11;
	mul.f32 	%f15, %f1, %f12;
	ld.const.f32 	%f16, [d_coeffs+20];
	fma.rn.f32 	%f17, %f15, %f16, %f14;
	mul.f32 	%f18, %f1, %f15;
	ld.const.f32 	%f19, [d_coeffs+24];
	fma.rn.f32 	%f20, %f18, %f19, %f17;
	mul.f32 	%f21, %f1, %f18;
	ld.const.f32 	%f22, [d_coeffs+28];
	fma.rn.f32 	%f23, %f21, %f22, %f20;
	mul.f32 	%f24, %f1, %f21;
	ld.const.f32 	%f25, [d_coeffs+32];
	fma.rn.f32 	%f26, %f24, %f25, %f23;
	mul.f32 	%f27, %f1, %f24;
	ld.const.f32 	%f28, [d_coeffs+36];
	fma.rn.f32 	%f29, %f27, %f28, %f26;
	add.s64 	%rd7, %rd3, %rd5;
	st.global.f32 	[%rd7], %f29;
$L__BB0_2:
	ret;

}


// ===== COMPILED SASS (sm_100) =====

	.target	sm_100

	.elftype	@"ET_EXEC"


//--------------------- .note.nv.tkinfo           --------------------------
	.section	.note.nv.tkinfo,"",@"SHT_NOTE"
	.sectionflags	@"SHF_NOTE_NV_TKINFO"
	.tkinfo
        /*0018*/ 	.word	0x00000002
        /*0030*/ 	.string	""
        /*0030*/ 	.string	"ptxas"
        /*0030*/ 	.string	"Cuda compilation tools, release 13.0, V13.0.88"
        /*0030*/ 	.string	"Build cuda_13.0.r13.0/compiler.36424714_0"
        /*0030*/ 	.string	"-arch sm_100 -m 64 "



//--------------------- .note.nv.cuinfo           --------------------------
	.section	.note.nv.cuinfo,"",@"SHT_NOTE"
	.sectionflags	@"SHF_NOTE_NV_CUINFO"
        /*0018*/ 	.short	0x0002
        /*001a*/ 	.short	0x0064
        /*001c*/ 	.short	0x0082
	.zero		2


//--------------------- .nv.info                  --------------------------
	.section	.nv.info,"",@"SHT_CUDA_INFO"
	.align	4


	//----- nvinfo : EIATTR_REGCOUNT
	.align		4
        /*0000*/ 	.byte	0x04, 0x2f
        /*0002*/ 	.short	(.L_2 - .L_1)
	.align		4
.L_1:
        /*0004*/ 	.word	index@(_Z23constantMemoryTransformPfS_i)
        /*0008*/ 	.word	0x0000000c


	//----- nvinfo : EIATTR_FRAME_SIZE
	.align		4
.L_2:
        /*000c*/ 	.byte	0x04, 0x11
        /*000e*/ 	.short	(.L_4 - .L_3)
	.align		4
.L_3:
        /*0010*/ 	.word	index@(_Z23constantMemoryTransformPfS_i)
        /*0014*/ 	.word	0x00000000


	//----- nvinfo : EIATTR_MIN_STACK_SIZE
	.align		4
.L_4:
        /*0018*/ 	.byte	0x04, 0x12
        /*001a*/ 	.short	(.L_6 - .L_5)
	.align		4
.L_5:
        /*001c*/ 	.word	index@(_Z23constantMemoryTransformPfS_i)
        /*0020*/ 	.word	0x00000000
.L_6:


//--------------------- .nv.compat                --------------------------
	.section	.nv.compat,"",@"SHT_CUDA_COMPAT_INFO"
	.align	4
        /*0000*/ 	.byte	0x02, 0x09, 0x00, 0x00, 0x02, 0x02, 0x01, 0x00, 0x02, 0x05, 0x05, 0x00, 0x03, 0x07, 0x01, 0x01
        /*0010*/ 	.byte	0x02, 0x03, 0x00, 0x00, 0x02, 0x06, 0x01, 0x00, 0x04, 0x0b, 0x08, 0x00, 0x09, 0x00, 0x00, 0x00
        /*0020*/ 	.byte	0x00, 0x00, 0x00, 0x00


//--------------------- .nv.info._Z23constantMemoryTransformPfS_i --------------------------
	.section	.nv.info._Z23constantMemoryTransformPfS_i,"",@"SHT_CUDA_INFO"
	.sectionflags	@""
	.align	4


	//----- nvinfo : EIATTR_CUDA_API_VERSION
	.align		4
        /*0000*/ 	.byte	0x04, 0x37
        /*0002*/ 	.short	(.L_8 - .L_7)
.L_7:
        /*0004*/ 	.word	0x00000082


	//----- nvinfo : EIATTR_KPARAM_INFO
	.align		4
.L_8:
        /*0008*/ 	.byte	0x04, 0x17
        /*000a*/ 	.short	(.L_10 - .L_9)
.L_9:
        /*000c*/ 	.word	0x00000000
        /*0010*/ 	.short	0x0002
        /*0012*/ 	.short	0x0010
        /*0014*/ 	.byte	0x00, 0xf0, 0x11, 0x00


	//----- nvinfo : EIATTR_KPARAM_INFO
	.align		4
.L_10:
        /*0018*/ 	.byte	0x04, 0x17
        /*001a*/ 	.short	(.L_12 - .L_11)
.L_11:
        /*001c*/ 	.word	0x00000000
        /*0020*/ 	.short	0x0001
        /*0022*/ 	.short	0x0008
        /*0024*/ 	.byte	0x00, 0xf5, 0x21, 0x00


	//----- nvinfo : EIATTR_KPARAM_INFO
	.align		4
.L_12:
        /*0028*/ 	.byte	0x04, 0x17
        /*002a*/ 	.short	(.L_14 - .L_13)
.L_13:
        /*002c*/ 	.word	0x00000000
        /*0030*/ 	.short	0x0000
        /*0032*/ 	.short	0x0000
        /*0034*/ 	.byte	0x00, 0xf5, 0x21, 0x00


	//----- nvinfo : EIATTR_SPARSE_MMA_MASK
	.align		4
.L_14:
        /*0038*/ 	.byte	0x03, 0x50
        /*003a*/ 	.short	0x0000


	//----- nvinfo : EIATTR_MAXREG_COUNT
	.align		4
        /*003c*/ 	.byte	0x03, 0x1b
        /*003e*/ 	.short	0x00ff


	//----- nvinfo : EIATTR_MERCURY_ISA_VERSION
	.align		4
        /*0040*/ 	.byte	0x03, 0x5f
        /*0042*/ 	.short	0x0101


	//----- nvinfo : EIATTR_VRC_CTA_INIT_COUNT
	.align		4
        /*0044*/ 	.byte	0x02, 0x4a
	.zero		1
	.zero		1


	//----- nvinfo : EIATTR_EXIT_INSTR_OFFSETS
	.align		4
        /*0048*/ 	.byte	0x04, 0x1c
        /*004a*/ 	.short	(.L_16 - .L_15)


	//   ....[0]....
.L_15:
        /*004c*/ 	.word	0x00000070


	//   ....[1]....
        /*0050*/ 	.word	0x00000240


	//----- nvinfo : EIATTR_CBANK_PARAM_SIZE
	.align		4
.L_16:
        /*0054*/ 	.byte	0x03, 0x19
        /*0056*/ 	.short	0x0014


	//----- nvinfo : EIATTR_PARAM_CBANK
	.align		4
        /*0058*/ 	.byte	0x04, 0x0a
        /*005a*/ 	.short	(.L_18 - .L_17)
	.align		4
.L_17:
        /*005c*/ 	.word	index@(.nv.constant0._Z23constantMemoryTransformPfS_i)
        /*0060*/ 	.short	0x0380
        /*0062*/ 	.short	0x0014


	//----- nvinfo : EIATTR_SW_WAR
	.align		4
.L_18:
        /*0064*/ 	.byte	0x04, 0x36
        /*0066*/ 	.short	(.L_20 - .L_19)
.L_19:
        /*0068*/ 	.word	0x00000008
.L_20:


//--------------------- .nv.callgraph             --------------------------
	.section	.nv.callgraph,"",@"SHT_CUDA_CALLGRAPH"
	.align	4
	.sectionentsize	8
	.align		4
        /*0000*/ 	.word	0x00000000
	.align		4
        /*0004*/ 	.word	0xffffffff
	.align		4
        /*0008*/ 	.word	0x00000000
	.align		4
        /*000c*/ 	.word	0xfffffffe
	.align		4
        /*0010*/ 	.word	0x00000000
	.align		4
        /*0014*/ 	.word	0xfffffffd
	.align		4
        /*0018*/ 	.word	0x00000000
	.align		4
        /*001c*/ 	.word	0xfffffffc


//--------------------- .nv.constant3             --------------------------
	.section	.nv.constant3,"a",@progbits
	.align	4
.nv.constant3:
	.type		d_coeffs,@object
	.size		d_coeffs,(.L_0 - d_coeffs)
d_coeffs:
	.zero		40
.L_0:


//--------------------- .text._Z23constantMemoryTransformPfS_i --------------------------
	.section	.text._Z23constantMemoryTransformPfS_i,"ax",@progbits
	.align	128
        .global         _Z23constantMemoryTransformPfS_i
        .type           _Z23constantMemoryTransformPfS_i,@function
        .size           _Z23constantMemoryTransformPfS_i,(.L_x_1 - _Z23constantMemoryTransformPfS_i)
        .other          _Z23constantMemoryTransformPfS_i,@"STO_CUDA_ENTRY STV_DEFAULT"
_Z23constantMemoryTransformPfS_i:
.text._Z23constantMemoryTransformPfS_i:
[----:B------:R-:W-:Y:S01]  /*0000*/  LDC R1, c[0x0][0x37c] ;  /* 0x0000df00ff017b82 */ /* 0x000fe20000000800 */
[----:B------:R-:W0:Y:S07]  /*0010*/  S2R R0, SR_TID.X ;  /* 0x0000000000007919 */ /* 0x000e2e0000002100 */
[----:B------:R-:W0:Y:S01]  /*0020*/  S2UR UR4, SR_CTAID.X ;  /* 0x00000000000479c3 */ /* 0x000e220000002500 */
[----:B------:R-:W1:Y:S07]  /*0030*/  LDCU UR5, c[0x0][0x390] ;  /* 0x00007200ff0577ac */ /* 0x000e6e0008000800 */
[----:B------:R-:W0:Y:S02]  /*0040*/  LDC R7, c[0x0][0x360] ;  /* 0x0000d800ff077b82 */ /* 0x000e240000000800 */
[----:B0-----:R-:W-:-:S05]  /*0050*/  IMAD R7, R7, UR4, R0 ;  /* 0x0000000407077c24 */ /* 0x001fca000f8e0200 */
[----:B-1----:R-:W-:-:S13]  /*0060*/  ISETP.GE.AND P0, PT, R7, UR5, PT ;  /* 0x0000000507007c0c */ /* 0x002fda000bf06270 */
[----:B------:R-:W-:Y:S05]  /*0070*/  @P0 EXIT ;  /* 0x000000000000094d */ /* 0x000fea0003800000 */
[----:B------:R-:W0:Y:S01]  /*0080*/  LDC.64 R4, c[0x0][0x380] ;  /* 0x0000e000ff047b82 */ /* 0x000e220000000a00 */
[----:B------:R-:W1:Y:S01]  /*0090*/  LDCU.64 UR4, c[0x0][0x358] ;  /* 0x00006b00ff0477ac */ /* 0x000e620008000a00 */
[----:B------:R-:W2:Y:S01]  /*00a0*/  LDCU.128 UR8, c[0x3][URZ] ;  /* 0x00c00000ff0877ac */ /* 0x000ea20008000c00 */
[----:B------:R-:W3:Y:S01]  /*00b0*/  LDCU.128 UR12, c[0x3][0x10] ;  /* 0x00c00200ff0c77ac */ /* 0x000ee20008000c00 */
[----:B------:R-:W4:Y:S01]  /*00c0*/  LDCU.64 UR6, c[0x3][0x20] ;  /* 0x00c00400ff0677ac */ /* 0x000f220008000a00 */
[----:B0-----:R-:W-:-:S06]  /*00d0*/  IMAD.WIDE R4, R7, 0x4, R4 ;  /* 0x0000000407047825 */ /* 0x001fcc00078e0204 */
[----:B-1----:R-:W5:Y:S01]  /*00e0*/  LDG.E R4, desc[UR4][R4.64] ;  /* 0x0000000404047981 */ /* 0x002f62000c1e1900 */
[----:B--2---:R-:W-:-:S04]  /*00f0*/  FADD R3, RZ, UR8 ;  /* 0x00000008ff037e21 */ /* 0x004fc80008000000 */
[C---:B-----5:R-:W-:Y:S01]  /*0100*/  FFMA R3, R4.reuse, UR9, R3 ;  /* 0x0000000904037c23 */ /* 0x060fe20008000003 */
[----:B------:R-:W-:-:S04]  /*0110*/  FMUL R0, R4, R4 ;  /* 0x0000000404007220 */ /* 0x000fc80000400000 */
[----:B------:R-:W-:Y:S01]  /*0120*/  FFMA R3, R0, UR10, R3 ;  /* 0x0000000a00037c23 */ /* 0x000fe20008000003 */
[----:B------:R-:W-:-:S04]  /*0130*/  FMUL R0, R4, R0 ;  /* 0x0000000004007220 */ /* 0x000fc80000400000 */
[----:B------:R-:W-:Y:S01]  /*0140*/  FFMA R6, R0, UR11, R3 ;  /* 0x0000000b00067c23 */ /* 0x000fe20008000003 */
[C---:B------:R-:W-:Y:S01]  /*0150*/  FMUL R9, R4.reuse, R0 ;  /* 0x0000000004097220 */ /* 0x040fe20000400000 */
[----:B------:R-:W0:Y:S03]  /*0160*/  LDC.64 R2, c[0x0][0x388] ;  /* 0x0000e200ff027b82 */ /* 0x000e260000000a00 */
[----:B---3--:R-:W-:Y:S01]  /*0170*/  FFMA R6, R9, UR12, R6 ;  /* 0x0000000c09067c23 */ /* 0x008fe20008000006 */
[----:B------:R-:W-:-:S04]  /*0180*/  FMUL R9, R4, R9 ;  /* 0x0000000904097220 */ /* 0x000fc80000400000 */
[----:B------:R-:W-:Y:S01]  /*0190*/  FFMA R6, R9, UR13, R6 ;  /* 0x0000000d09067c23 */ /* 0x000fe20008000006 */
[----:B------:R-:W-:-:S04]  /*01a0*/  FMUL R9, R4, R9 ;  /* 0x0000000904097220 */ /* 0x000fc80000400000 */
[----:B------:R-:W-:Y:S01]  /*01b0*/  FFMA R6, R9, UR14, R6 ;  /* 0x0000000e09067c23 */ /* 0x000fe20008000006 */
[----:B------:R-:W-:-:S04]  /*01c0*/  FMUL R9, R4, R9 ;  /* 0x0000000904097220 */ /* 0x000fc80000400000 */
[----:B------:R-:W-:Y:S01]  /*01d0*/  FFMA R6, R9, UR15, R6 ;  /* 0x0000000f09067c23 */ /* 0x000fe20008000006 */
[----:B------:R-:W-:-:S04]  /*01e0*/  FMUL R9, R4, R9 ;  /* 0x0000000904097220 */ /* 0x000fc80000400000 */
[----:B----4-:R-:W-:Y:S01]  /*01f0*/  FFMA R6, R9, UR6, R6 ;  /* 0x0000000609067c23 */ /* 0x010fe20008000006 */
[----:B------:R-:W-:Y:S01]  /*0200*/  FMUL R9, R4, R9 ;  /* 0x0000000904097220 */ /* 0x000fe20000400000 */
[----:B0-----:R-:W-:-:S04]  /*0210*/  IMAD.WIDE R2, R7, 0x4, R2 ;  /* 0x0000000407027825 */ /* 0x001fc800078e0202 */
[----:B------:R-:W-:-:S05]  /*0220*/  FFMA R9, R9, UR7, R6 ;  /* 0x0000000709097c23 */ /* 0x000fca0008000006 */
[----:B------:R-:W-:Y:S01]  /*0230*/  STG.E desc[UR4][R2.64], R9 ;  /* 0x0000000902007986 */ /* 0x000fe2000c101904 */
[----:B------:R-:W-:Y:S05]  /*0240*/  EXIT ;  /* 0x000000000000794d */ /* 0x000fea0003800000 */
.L_x_0:
[----:B------:R-:W-:-:S00]  /*0250*/  BRA `(.L_x_0) ;  /* 0xfffffffc00fc7947 */ /* 0x000fc0000383ffff */
[----:B------:R-:W-:-:S00]  /*0260*/  NOP ;  /* 0x0000000000007918 */ /* 0x000fc00000000000 */
        /* <DEDUP_REMOVED lines=9> */
.L_x_1:


//--------------------- .nv.shared.reserved.0     --------------------------
	.section	.nv.shared.reserved.0,"aw",@nobits
	.weak		__nv_reservedSMEM_offset_0_alias
	.size		__nv_reservedSMEM_offset_0_alias, 0, 64
	.other		__nv_reservedSMEM_offset_0_alias,@"STO_CUDA_RESERVED_SHARED STV_DEFAULT"
__nv_reservedSMEM_offset_0_alias:
	.zero		0
	.zero		64


//--------------------- .nv.constant0._Z23constantMemoryTransformPfS_i --------------------------
	.section	.nv.constant0._Z23constantMemoryTransformPfS_i,"a",@progbits
	.sectionflags	@""
	.align	4
.nv.constant0._Z23constantMemoryTransformPfS_i:
	.zero		916


//--------------------- SYMBOLS --------------------------

	.type		.nv.reservedSmem.offset0,@object
	.size		.nv.reservedSmem.offset0,0x4
